//
// Generated by NVIDIA NVVM Compiler
//
// Compiler Build ID: CL-36424714
// Cuda compilation tools, release 13.0, V13.0.88
// Based on NVVM 20.0.0
//

.version 9.0
.target sm_100
.address_size 64

	// .globl	_Z19print_vector_valuesPf
.extern .func  (.param .b32 func_retval0) vprintf
(
	.param .b64 vprintf_param_0,
	.param .b64 vprintf_param_1
)
;
.global .align 1 .b8 $str[52] = {98, 108, 111, 99, 107, 73, 100, 120, 58, 32, 40, 37, 100, 44, 32, 37, 100, 41, 44, 32, 116, 104, 114, 101, 97, 100, 73, 100, 120, 58, 32, 40, 37, 100, 44, 32, 37, 100, 41, 44, 32, 118, 97, 108, 117, 101, 58, 32, 37, 102, 10};

.visible .entry _Z19print_vector_valuesPf(
	.param .u64 .ptr .align 1 _Z19print_vector_valuesPf_param_0
)
{
	.local .align 8 .b8 	__local_depot0[24];
	.reg .b64 	%SP;
	.reg .b64 	%SPL;
	.reg .b32 	%r<13>;
	.reg .b32 	%f<2>;
	.reg .b64 	%rd<9>;
	.reg .b64 	%fd<2>;

	mov.u64 	%SPL, __local_depot0;
	cvta.local.u64 	%SP, %SPL;
	ld.param.u64 	%rd1, [_Z19print_vector_valuesPf_param_0];
	cvta.to.global.u64 	%rd2, %rd1;
	add.u64 	%rd3, %SP, 0;
	add.u64 	%rd4, %SPL, 0;
	mov.u32 	%r1, %ntid.x;
	mov.u32 	%r2, %nctaid.x;
	mov.u32 	%r3, %ctaid.x;
	mov.u32 	%r4, %ntid.y;
	mov.u32 	%r5, %ctaid.y;
	mov.u32 	%r6, %tid.y;
	mov.u32 	%r7, %tid.x;
	mad.lo.s32 	%r8, %r5, %r4, %r6;
	mad.lo.s32 	%r9, %r8, %r2, %r3;
	mad.lo.s32 	%r10, %r9, %r1, %r7;
	mul.wide.s32 	%rd5, %r10, 4;
	add.s64 	%rd6, %rd2, %rd5;
	ld.global.f32 	%f1, [%rd6];
	cvt.f64.f32 	%fd1, %f1;
	st.local.v2.u32 	[%rd4], {%r3, %r5};
	st.local.v2.u32 	[%rd4+8], {%r7, %r6};
	st.local.f64 	[%rd4+16], %fd1;
	mov.u64 	%rd7, $str;
	cvta.global.u64 	%rd8, %rd7;
	{ // callseq 0, 0
	.param .b64 param0;
	st.param.b64 	[param0], %rd8;
	.param .b64 param1;
	st.param.b64 	[param1], %rd3;
	.param .b32 retval0;
	call.uni (retval0), 
	vprintf, 
	(
	param0, 
	param1
	);
	ld.param.b32 	%r11, [retval0];
	} // callseq 0
	ret;

}


// ===== COMPILED SASS (sm_100) =====

	.target	sm_100

	.elftype	@"ET_EXEC"


//--------------------- .note.nv.tkinfo           --------------------------
	.section	.note.nv.tkinfo,"",@"SHT_NOTE"
	.sectionflags	@"SHF_NOTE_NV_TKINFO"
	.tkinfo
        /*0018*/ 	.word	0x00000002
        /*0030*/ 	.string	""
        /*0030*/ 	.string	"ptxas"
        /*0030*/ 	.string	"Cuda compilation tools, release 13.0, V13.0.88"
        /*0030*/ 	.string	"Build cuda_13.0.r13.0/compiler.36424714_0"
        /*0030*/ 	.string	"-arch sm_100 -m 64 "



//--------------------- .note.nv.cuinfo           --------------------------
	.section	.note.nv.cuinfo,"",@"SHT_NOTE"
	.sectionflags	@"SHF_NOTE_NV_CUINFO"
        /*0018*/ 	.short	0x0002
        /*001a*/ 	.short	0x0064
        /*001c*/ 	.short	0x0082
	.zero		2


//--------------------- .nv.info                  --------------------------
	.section	.nv.info,"",@"SHT_CUDA_INFO"
	.align	4


	//----- nvinfo : EIATTR_REGCOUNT
	.align		4
        /*0000*/ 	.byte	0x04, 0x2f
        /*0002*/ 	.short	(.L_2 - .L_1)
	.align		4
.L_1:
        /*0004*/ 	.word	index@(_Z19print_vector_valuesPf)
        /*0008*/ 	.word	0x00000018


	//----- nvinfo : EIATTR_FRAME_SIZE
	.align		4
.L_2:
        /*000c*/ 	.byte	0x04, 0x11
        /*000e*/ 	.short	(.L_4 - .L_3)
	.align		4
.L_3:
        /*0010*/ 	.word	index@(_Z19print_vector_valuesPf)
        /*0014*/ 	.word	0x00000018


	//----- nvinfo : EIATTR_MIN_STACK_SIZE
	.align		4
.L_4:
        /*0018*/ 	.byte	0x04, 0x12
        /*001a*/ 	.short	(.L_6 - .L_5)
	.align		4
.L_5:
        /*001c*/ 	.word	index@(_Z19print_vector_valuesPf)
        /*0020*/ 	.word	0x00000018
.L_6:


//--------------------- .nv.compat                --------------------------
	.section	.nv.compat,"",@"SHT_CUDA_COMPAT_INFO"
	.align	4
        /*0000*/ 	.byte	0x02, 0x09, 0x00, 0x00, 0x02, 0x02, 0x01, 0x00, 0x02, 0x05, 0x05, 0x00, 0x03, 0x07, 0x01, 0x01
        /*0010*/ 	.byte	0x02, 0x03, 0x00, 0x00, 0x02, 0x06, 0x01, 0x00, 0x04, 0x0b, 0x08, 0x00, 0x09, 0x00, 0x00, 0x00
        /*0020*/ 	.byte	0x00, 0x00, 0x00, 0x00


//--------------------- .nv.info._Z19print_vector_valuesPf --------------------------
	.section	.nv.info._Z19print_vector_valuesPf,"",@"SHT_CUDA_INFO"
	.sectionflags	@""
	.align	4


	//----- nvinfo : EIATTR_CUDA_API_VERSION
	.align		4
        /*0000*/ 	.byte	0x04, 0x37
        /*0002*/ 	.short	(.L_8 - .L_7)
.L_7:
        /*0004*/ 	.word	0x00000082


	//----- nvinfo : EIATTR_KPARAM_INFO
	.align		4
.L_8:
        /*0008*/ 	.byte	0x04, 0x17
        /*000a*/ 	.short	(.L_10 - .L_9)
.L_9:
        /*000c*/ 	.word	0x00000000
        /*0010*/ 	.short	0x0000
        /*0012*/ 	.short	0x0000
        /*0014*/ 	.byte	0x00, 0xf5, 0x21, 0x00


	//----- nvinfo : EIATTR_SPARSE_MMA_MASK
	.align		4
.L_10:
        /*0018*/ 	.byte	0x03, 0x50
        /*001a*/ 	.short	0x0000


	//----- nvinfo : EIATTR_MAXREG_COUNT
	.align		4
        /*001c*/ 	.byte	0x03, 0x1b
        /*001e*/ 	.short	0x00ff


	//----- nvinfo : EIATTR_EXTERNS
	.align		4
        /*0020*/ 	.byte	0x04, 0x0f
        /*0022*/ 	.short	(.L_12 - .L_11)


	//   ....[0]....
	.align		4
.L_11:
        /*0024*/ 	.word	index@(vprintf)


	//----- nvinfo : EIATTR_MERCURY_ISA_VERSION
	.align		4
.L_12:
        /*0028*/ 	.byte	0x03, 0x5f
        /*002a*/ 	.short	0x0101


	//----- nvinfo : EIATTR_VRC_CTA_INIT_COUNT
	.align		4
        /*002c*/ 	.byte	0x02, 0x4a
	.zero		1
	.zero		1


	//----- nvinfo : EIATTR_SYSCALL_OFFSETS
	.align		4
        /*0030*/ 	.byte	0x04, 0x46
        /*0032*/ 	.short	(.L_14 - .L_13)


	//   ....[0]....
.L_13:
        /*0034*/ 	.word	0x000001e0


	//----- nvinfo : EIATTR_EXIT_INSTR_OFFSETS
	.align		4
.L_14:
        /*0038*/ 	.byte	0x04, 0x1c
        /*003a*/ 	.short	(.L_16 - .L_15)


	//   ....[0]....
.L_15:
        /*003c*/ 	.word	0x000001f0


	//----- nvinfo : EIATTR_CBANK_PARAM_SIZE
	.align		4
.L_16:
        /*0040*/ 	.byte	0x03, 0x19
        /*0042*/ 	.short	0x0008


	//----- nvinfo : EIATTR_PARAM_CBANK
	.align		4
        /*0044*/ 	.byte	0x04, 0x0a
        /*0046*/ 	.short	(.L_18 - .L_17)
	.align		4
.L_17:
        /*0048*/ 	.word	index@(.nv.constant0._Z19print_vector_valuesPf)
        /*004c*/ 	.short	0x0380
        /*004e*/ 	.short	0x0008


	//----- nvinfo : EIATTR_SW_WAR
	.align		4
.L_18:
        /*0050*/ 	.byte	0x04, 0x36
        /*0052*/ 	.short	(.L_20 - .L_19)
.L_19:
        /*0054*/ 	.word	0x00000008
.L_20:


//--------------------- .nv.callgraph             --------------------------
	.section	.nv.callgraph,"",@"SHT_CUDA_CALLGRAPH"
	.align	4
	.sectionentsize	8
	.align		4
        /*0000*/ 	.word	0x00000000
	.align		4
        /*0004*/ 	.word	0xffffffff
	.align		4
        /*0008*/ 	.word	index@(_Z19print_vector_valuesPf)
	.align		4
        /*000c*/ 	.word	index@(vprintf)
	.align		4
        /*0010*/ 	.word	0x00000000
	.align		4
        /*0014*/ 	.word	0xfffffffe
	.align		4
        /*0018*/ 	.word	0x00000000
	.align		4
        /*001c*/ 	.word	0xfffffffd
	.align		4
        /*0020*/ 	.word	0x00000000
	.align		4
        /*0024*/ 	.word	0xfffffffc


//--------------------- .nv.constant4             --------------------------
	.section	.nv.constant4,"a",@progbits
	.align	8
	.align		8
.nv.constant4:
        /*0000*/ 	.dword	vprintf
	.align		8
        /*0008*/ 	.dword	$str


//--------------------- .text._Z19print_vector_valuesPf --------------------------
	.section	.text._Z19print_vector_valuesPf,"ax",@progbits
	.align	128
        .global         _Z19print_vector_valuesPf
        .type           _Z19print_vector_valuesPf,@function
        .size           _Z19print_vector_valuesPf,(.L_x_2 - _Z19print_vector_valuesPf)
        .other          _Z19print_vector_valuesPf,@"STO_CUDA_ENTRY STV_DEFAULT"
_Z19print_vector_valuesPf:
.text._Z19print_vector_valuesPf:
[----:B------:R-:W0:Y:S01]  /*0000*/  LDC R1, c[0x0][0x37c] ;  /* 0x0000df00ff017b82 */ /* 0x000e220000000800 */
[----:B------:R-:W1:Y:S01]  /*0010*/  S2R R13, SR_CTAID.Y ;  /* 0x00000000000d7919 */ /* 0x000e620000002600 */
[----:B------:R-:W2:Y:S06]  /*0020*/  LDCU UR6, c[0x0][0x2fc] ;  /* 0x00005f80ff0677ac */ /* 0x000eac0008000800 */
[----:B------:R-:W3:Y:S01]  /*0030*/  LDC.64 R2, c[0x0][0x380] ;  /* 0x0000e000ff027b82 */ /* 0x000ee20000000a00 */
[----:B0-----:R-:W-:Y:S01]  /*0040*/  IADD3 R1, PT, PT, R1, -0x18, RZ ;  /* 0xffffffe801017810 */ /* 0x001fe20007ffe0ff */
[----:B------:R-:W1:Y:S01]  /*0050*/  S2R R15, SR_TID.Y ;  /* 0x00000000000f7919 */ /* 0x000e620000002200 */
[----:B------:R-:W0:Y:S01]  /*0060*/  LDCU UR7, c[0x0][0x360] ;  /* 0x00006c00ff0777ac */ /* 0x000e220008000800 */
[----:B------:R-:W4:Y:S01]  /*0070*/  S2R R12, SR_CTAID.X ;  /* 0x00000000000c7919 */ /* 0x000f220000002500 */
[----:B------:R-:W4:Y:S01]  /*0080*/  LDCU UR8, c[0x0][0x370] ;  /* 0x00006e00ff0877ac */ /* 0x000f220008000800 */
[----:B------:R-:W0:Y:S01]  /*0090*/  S2R R14, SR_TID.X ;  /* 0x00000000000e7919 */ /* 0x000e220000002100 */
[----:B------:R-:W1:Y:S01]  /*00a0*/  LDCU UR9, c[0x0][0x364] ;  /* 0x00006c80ff0977ac */ /* 0x000e620008000800 */
[----:B------:R-:W5:Y:S01]  /*00b0*/  LDCU.64 UR4, c[0x0][0x358] ;  /* 0x00006b00ff0477ac */ /* 0x000f620008000a00 */
[----:B-1----:R-:W-:-:S04]  /*00c0*/  IMAD R5, R13, UR9, R15 ;  /* 0x000000090d057c24 */ /* 0x002fc8000f8e020f */
[----:B----4-:R-:W-:Y:S01]  /*00d0*/  IMAD R5, R5, UR8, R12 ;  /* 0x0000000805057c24 */ /* 0x010fe2000f8e020c */
[----:B------:R-:W-:Y:S01]  /*00e0*/  MOV R0, 0x0 ;  /* 0x0000000000007802 */ /* 0x000fe20000000f00 */
[----:B------:R1:W-:Y:S01]  /*00f0*/  STL.64 [R1], R12 ;  /* 0x0000000c01007387 */ /* 0x0003e20000100a00 */
[----:B------:R-:W4:Y:S01]  /*0100*/  LDCU.64 UR8, c[0x4][0x8] ;  /* 0x01000100ff0877ac */ /* 0x000f220008000a00 */
[----:B0-----:R-:W-:-:S04]  /*0110*/  IMAD R5, R5, UR7, R14 ;  /* 0x0000000705057c24 */ /* 0x001fc8000f8e020e */
[----:B---3--:R-:W-:-:S06]  /*0120*/  IMAD.WIDE R2, R5, 0x4, R2 ;  /* 0x0000000405027825 */ /* 0x008fcc00078e0202 */
[----:B-----5:R-:W3:Y:S01]  /*0130*/  LDG.E R2, desc[UR4][R2.64] ;  /* 0x0000000402027981 */ /* 0x020ee2000c1e1900 */
[----:B------:R-:W0:Y:S01]  /*0140*/  LDCU UR4, c[0x0][0x2f8] ;  /* 0x00005f00ff0477ac */ /* 0x000e220008000800 */
[----:B------:R1:W1:Y:S02]  /*0150*/  LDC.64 R10, c[0x4][R0] ;  /* 0x01000000000a7b82 */ /* 0x0002640000000a00 */
[----:B------:R0:W-:Y:S01]  /*0160*/  STL.64 [R1+0x8], R14 ;  /* 0x0000080e01007387 */ /* 0x0001e20000100a00 */
[----:B----4-:R-:W-:Y:S02]  /*0170*/  MOV R4, UR8 ;  /* 0x0000000800047c02 */ /* 0x010fe40008000f00 */
[----:B------:R-:W-:Y:S02]  /*0180*/  MOV R5, UR9 ;  /* 0x0000000900057c02 */ /* 0x000fe40008000f00 */
[----:B0-----:R-:W-:-:S04]  /*0190*/  IADD3 R6, P0, PT, R1, UR4, RZ ;  /* 0x0000000401067c10 */ /* 0x001fc8000ff1e0ff */
[----:B--2---:R-:W-:Y:S01]  /*01a0*/  IADD3.X R7, PT, PT, RZ, UR6, RZ, P0, !PT ;  /* 0x00000006ff077c10 */ /* 0x004fe200087fe4ff */
[----:B---3--:R-:W0:Y:S02]  /*01b0*/  F2F.F64.F32 R8, R2 ;  /* 0x0000000200087310 */ /* 0x008e240000201800 */
[----:B01----:R0:W-:Y:S06]  /*01c0*/  STL.64 [R1+0x10], R8 ;  /* 0x0000100801007387 */ /* 0x0031ec0000100a00 */
[----:B------:R-:W-:-:S07]  /*01d0*/  LEPC R20, `(.L_x_0) ;  /* 0x000000001014794e */ /* 0x000fce0000000000 */
[----:B0-----:R-:W-:Y:S05]  /*01e0*/  CALL.ABS.NOINC R10 ;  /* 0x000000000a007343 */ /* 0x001fea0003c00000 */
.L_x_0:
[----:B------:R-:W-:Y:S05]  /*01f0*/  EXIT ;  /* 0x000000000000794d */ /* 0x000fea0003800000 */
.L_x_1:
[----:B------:R-:W-:-:S00]  /*0200*/  BRA `(.L_x_1) ;  /* 0xfffffffc00fc7947 */ /* 0x000fc0000383ffff */
[----:B------:R-:W-:-:S00]  /*0210*/  NOP ;  /* 0x0000000000007918 */ /* 0x000fc00000000000 */
        /* <DEDUP_REMOVED lines=14> */
.L_x_2:


//--------------------- .nv.global.init           --------------------------
	.section	.nv.global.init,"aw",@progbits
.nv.global.init:
	.type		$str,@object
	.size		$str,(.L_0 - $str)
$str:
        /*0000*/ 	.byte	0x62, 0x6c, 0x6f, 0x63, 0x6b, 0x49, 0x64, 0x78, 0x3a, 0x20, 0x28, 0x25, 0x64, 0x2c, 0x20, 0x25
        /*0010*/ 	.byte	0x64, 0x29, 0x2c, 0x20, 0x74, 0x68, 0x72, 0x65, 0x61, 0x64, 0x49, 0x64, 0x78, 0x3a, 0x20, 0x28
        /*0020*/ 	.byte	0x25, 0x64, 0x2c, 0x20, 0x25, 0x64, 0x29, 0x2c, 0x20, 0x76, 0x61, 0x6c, 0x75, 0x65, 0x3a, 0x20
        /*0030*/ 	.byte	0x25, 0x66, 0x0a, 0x00
.L_0:


//--------------------- .nv.shared.reserved.0     --------------------------
	.section	.nv.shared.reserved.0,"aw",@nobits
	.weak		__nv_reservedSMEM_offset_0_alias
	.size		__nv_reservedSMEM_offset_0_alias, 0, 64
	.other		__nv_reservedSMEM_offset_0_alias,@"STO_CUDA_RESERVED_SHARED STV_DEFAULT"
__nv_reservedSMEM_offset_0_alias:
	.zero		0
	.zero		64


//--------------------- .nv.constant0._Z19print_vector_valuesPf --------------------------
	.section	.nv.constant0._Z19print_vector_valuesPf,"a",@progbits
	.sectionflags	@""
	.align	4
.nv.constant0._Z19print_vector_valuesPf:
	.zero		904


//--------------------- SYMBOLS --------------------------

	.type		.nv.reservedSmem.offset0,@object
	.size		.nv.reservedSmem.offset0,0x4
	.type		vprintf,@function
